	.headerflags	@"EF_CUDA_TEXMODE_UNIFIED EF_CUDA_64BIT_ADDRESS EF_CUDA_ACCELERATORS EF_CUDA_SM90 EF_CUDA_VIRTUAL_SM(EF_CUDA_SM90)"
	.elftype	@"ET_EXEC"


//--------------------- .nv.info                  --------------------------
	.section	.nv.info,"",@"SHT_CUDA_INFO"
	.align	4


	//----- nvinfo : EIATTR_REGCOUNT
	.align		4
        /*0000*/ 	.byte	0x04, 0x2f
        /*0002*/ 	.short	(.L_3 - .L_2)
	.align		4
.L_2:
        /*0004*/ 	.word	index@(triton_poi_fused__native_batch_norm_legit_no_training_add_native_batch_norm_backward_relu_17)
        /*0008*/ 	.word	0x00000020


	//----- nvinfo : EIATTR_MIN_STACK_SIZE
	.align		4
.L_3:
        /*000c*/ 	.byte	0x04, 0x12
        /*000e*/ 	.short	(.L_5 - .L_4)
	.align		4
.L_4:
        /*0010*/ 	.word	index@(triton_poi_fused__native_batch_norm_legit_no_training_add_native_batch_norm_backward_relu_17)
        /*0014*/ 	.word	0x00000000


	//----- nvinfo : EIATTR_FRAME_SIZE
	.align		4
.L_5:
        /*0018*/ 	.byte	0x04, 0x11
        /*001a*/ 	.short	(.L_7 - .L_6)
	.align		4
.L_6:
        /*001c*/ 	.word	index@(triton_poi_fused__native_batch_norm_legit_no_training_add_native_batch_norm_backward_relu_17)
        /*0020*/ 	.word	0x00000000


	//----- nvinfo : EIATTR_MIN_STACK_SIZE
	.align		4
.L_7:
        /*0024*/ 	.byte	0x04, 0x12
        /*0026*/ 	.short	(.L_9 - .L_8)
	.align		4
.L_8:
        /*0028*/ 	.word	index@(triton_poi_fused__native_batch_norm_legit_no_training_add_native_batch_norm_backward_relu_17)
        /*002c*/ 	.word	0x00000000
.L_9:


//--------------------- .nv.info.triton_poi_fused__native_batch_norm_legit_no_training_add_native_batch_norm_backward_relu_17 --------------------------
	.section	.nv.info.triton_poi_fused__native_batch_norm_legit_no_training_add_native_batch_norm_backward_relu_17,"",@"SHT_CUDA_INFO"
	.sectionflags	@""
	.align	4


	//----- nvinfo : EIATTR_CUDA_API_VERSION
	.align		4
        /*0000*/ 	.byte	0x04, 0x37
        /*0002*/ 	.short	(.L_11 - .L_10)
.L_10:
        /*0004*/ 	.word	0x0000007c


	//----- nvinfo : EIATTR_KPARAM_INFO
	.align		4
.L_11:
        /*0008*/ 	.byte	0x04, 0x17
        /*000a*/ 	.short	(.L_13 - .L_12)
.L_12:
        /*000c*/ 	.word	0x00000000
        /*0010*/ 	.short	0x0008
        /*0012*/ 	.short	0x0040
        /*0014*/ 	.byte	0x00, 0xf0, 0x11, 0x00


	//----- nvinfo : EIATTR_KPARAM_INFO
	.align		4
.L_13:
        /*0018*/ 	.byte	0x04, 0x17
        /*001a*/ 	.short	(.L_15 - .L_14)
.L_14:
        /*001c*/ 	.word	0x00000000
        /*0020*/ 	.short	0x0007
        /*0022*/ 	.short	0x0038
        /*0024*/ 	.byte	0x00, 0xf4, 0x21, 0x00


	//----- nvinfo : EIATTR_KPARAM_INFO
	.align		4
.L_15:
        /*0028*/ 	.byte	0x04, 0x17
        /*002a*/ 	.short	(.L_17 - .L_16)
.L_16:
        /*002c*/ 	.word	0x00000000
        /*0030*/ 	.short	0x0006
        /*0032*/ 	.short	0x0030
        /*0034*/ 	.byte	0x00, 0xf4, 0x21, 0x00


	//----- nvinfo : EIATTR_KPARAM_INFO
	.align		4
.L_17:
        /*0038*/ 	.byte	0x04, 0x17
        /*003a*/ 	.short	(.L_19 - .L_18)
.L_18:
        /*003c*/ 	.word	0x00000000
        /*0040*/ 	.short	0x0005
        /*0042*/ 	.short	0x0028
        /*0044*/ 	.byte	0x00, 0xf4, 0x21, 0x00


	//----- nvinfo : EIATTR_KPARAM_INFO
	.align		4
.L_19:
        /*0048*/ 	.byte	0x04, 0x17
        /*004a*/ 	.short	(.L_21 - .L_20)
.L_20:
        /*004c*/ 	.word	0x00000000
        /*0050*/ 	.short	0x0004
        /*0052*/ 	.short	0x0020
        /*0054*/ 	.byte	0x00, 0xf4, 0x21, 0x00


	//----- nvinfo : EIATTR_KPARAM_INFO
	.align		4
.L_21:
        /*0058*/ 	.byte	0x04, 0x17
        /*005a*/ 	.short	(.L_23 - .L_22)
.L_22:
        /*005c*/ 	.word	0x00000000
        /*0060*/ 	.short	0x0003
        /*0062*/ 	.short	0x0018
        /*0064*/ 	.byte	0x00, 0xf4, 0x21, 0x00


	//----- nvinfo : EIATTR_KPARAM_INFO
	.align		4
.L_23:
        /*0068*/ 	.byte	0x04, 0x17
        /*006a*/ 	.short	(.L_25 - .L_24)
.L_24:
        /*006c*/ 	.word	0x00000000
        /*0070*/ 	.short	0x0002
        /*0072*/ 	.short	0x0010
        /*0074*/ 	.byte	0x00, 0xf4, 0x21, 0x00


	//----- nvinfo : EIATTR_KPARAM_INFO
	.align		4
.L_25:
        /*0078*/ 	.byte	0x04, 0x17
        /*007a*/ 	.short	(.L_27 - .L_26)
.L_26:
        /*007c*/ 	.word	0x00000000
        /*0080*/ 	.short	0x0001
        /*0082*/ 	.short	0x0008
        /*0084*/ 	.byte	0x00, 0xf4, 0x21, 0x00


	//----- nvinfo : EIATTR_KPARAM_INFO
	.align		4
.L_27:
        /*0088*/ 	.byte	0x04, 0x17
        /*008a*/ 	.short	(.L_29 - .L_28)
.L_28:
        /*008c*/ 	.word	0x00000000
        /*0090*/ 	.short	0x0000
        /*0092*/ 	.short	0x0000
        /*0094*/ 	.byte	0x00, 0xf4, 0x21, 0x00


	//----- nvinfo : EIATTR_SPARSE_MMA_MASK
	.align		4
.L_29:
        /*0098*/ 	.byte	0x03, 0x50
        /*009a*/ 	.short	0x0000


	//----- nvinfo : EIATTR_MAXREG_COUNT
	.align		4
        /*009c*/ 	.byte	0x03, 0x1b
        /*009e*/ 	.short	0x00ff


	//----- nvinfo : EIATTR_EXIT_INSTR_OFFSETS
	.align		4
        /*00a0*/ 	.byte	0x04, 0x1c
        /*00a2*/ 	.short	(.L_31 - .L_30)


	//   ....[0]....
.L_30:
        /*00a4*/ 	.word	0x00000810


	//----- nvinfo : EIATTR_REQNTID
	.align		4
.L_31:
        /*00a8*/ 	.byte	0x04, 0x10
        /*00aa*/ 	.short	(.L_33 - .L_32)
.L_32:
        /*00ac*/ 	.word	0x00000080
        /*00b0*/ 	.word	0x00000001
        /*00b4*/ 	.word	0x00000001


	//----- nvinfo : EIATTR_CBANK_PARAM_SIZE
	.align		4
.L_33:
        /*00b8*/ 	.byte	0x03, 0x19
        /*00ba*/ 	.short	0x0044


	//----- nvinfo : EIATTR_PARAM_CBANK
	.align		4
        /*00bc*/ 	.byte	0x04, 0x0a
        /*00be*/ 	.short	(.L_35 - .L_34)
	.align		4
.L_34:
        /*00c0*/ 	.word	index@(.nv.constant0.triton_poi_fused__native_batch_norm_legit_no_training_add_native_batch_norm_backward_relu_17)
        /*00c4*/ 	.short	0x0210
        /*00c6*/ 	.short	0x0044


	//----- nvinfo : EIATTR_SW_WAR
	.align		4
.L_35:
        /*00c8*/ 	.byte	0x04, 0x36
        /*00ca*/ 	.short	(.L_37 - .L_36)
.L_36:
        /*00cc*/ 	.word	0x00000008
.L_37:


//--------------------- .nv.callgraph             --------------------------
	.section	.nv.callgraph,"",@"SHT_CUDA_CALLGRAPH"
	.align	4
	.sectionentsize	8
	.align		4
        /*0000*/ 	.word	0x00000000
	.align		4
        /*0004*/ 	.word	0xffffffff
	.align		4
        /*0008*/ 	.word	0x00000000
	.align		4
        /*000c*/ 	.word	0xfffffffe
	.align		4
        /*0010*/ 	.word	0x00000000
	.align		4
        /*0014*/ 	.word	0xfffffffd
	.align		4
        /*0018*/ 	.word	0x00000000
	.align		4
        /*001c*/ 	.word	0xfffffffc


//--------------------- .nv.constant4             --------------------------
	.section	.nv.constant4,"a",@progbits
	.align	8
	.align		8
.nv.constant4:
        /*0000*/ 	.dword	_$_str
	.align		8
        /*0008*/ 	.dword	_$_str_$_2


//--------------------- .text.triton_poi_fused__native_batch_norm_legit_no_training_add_native_batch_norm_backward_relu_17 --------------------------
	.section	.text.triton_poi_fused__native_batch_norm_legit_no_training_add_native_batch_norm_backward_relu_17,"ax",@progbits
	.align	128
        .global         triton_poi_fused__native_batch_norm_legit_no_training_add_native_batch_norm_backward_relu_17
        .type           triton_poi_fused__native_batch_norm_legit_no_training_add_native_batch_norm_backward_relu_17,@function
        .size           triton_poi_fused__native_batch_norm_legit_no_training_add_native_batch_norm_backward_relu_17,(.L_x_1 - triton_poi_fused__native_batch_norm_legit_no_training_add_native_batch_norm_backward_relu_17)
        .other          triton_poi_fused__native_batch_norm_legit_no_training_add_native_batch_norm_backward_relu_17,@"STO_CUDA_ENTRY STV_DEFAULT"
triton_poi_fused__native_batch_norm_legit_no_training_add_native_batch_norm_backward_relu_17:
.text.triton_poi_fused__native_batch_norm_legit_no_training_add_native_batch_norm_backward_relu_17:
[----:B------:R-:W-:Y:S01]  /*0000*/  LDC R1, c[0x0][0x28] ;  /* 0x00000a00ff017b82 */ /* 0x000fe20000000800 */
[----:B------:R-:W1:Y:S07]  /*0010*/  S2R R0, SR_TID.X ;  /* 0x0000000000007919 */ /* 0x000e6e0000002100 */
[----:B------:R-:W2:Y:S01]  /*0020*/  LDC.64 R4, c[0x0][0x228] ;  /* 0x00008a00ff047b82 */ /* 0x000ea20000000a00 */
[----:B------:R-:W-:Y:S01]  /*0030*/  ULDC.64 UR4, c[0x0][0x208] ;  /* 0x0000820000047ab9 */ /* 0x000fe20000000a00 */
[----:B------:R-:W3:Y:S06]  /*0040*/  S2R R7, SR_CTAID.X ;  /* 0x0000000000077919 */ /* 0x000eec0000002500 */
[----:B------:R-:W4:Y:S08]  /*0050*/  LDC.64 R8, c[0x0][0x210] ;  /* 0x00008400ff087b82 */ /* 0x000f300000000a00 */
[----:B------:R-:W5:Y:S01]  /*0060*/  LDC.64 R10, c[0x0][0x218] ;  /* 0x00008600ff0a7b82 */ /* 0x000f620000000a00 */
[----:B------:R-:W-:-:S07]  /*0070*/  HFMA2.MMA R15, -RZ, RZ, 1.625, 0 ;  /* 0x3e800000ff0f7435 */ /* 0x000fce00000001ff */
[----:B------:R-:W4:Y:S01]  /*0080*/  LDC.64 R12, c[0x0][0x220] ;  /* 0x00008800ff0c7b82 */ /* 0x000f220000000a00 */
[----:B-1----:R-:W-:Y:S02]  /*0090*/  SHF.L.U32 R0, R0, 0x2, RZ ;  /* 0x0000000200007819 */ /* 0x002fe400000006ff */
[----:B---3--:R-:W-:Y:S02]  /*00a0*/  SHF.R.S32.HI R3, RZ, 0x15, R7 ;  /* 0x00000015ff037819 */ /* 0x008fe40000011407 */
[----:B------:R-:W-:Y:S02]  /*00b0*/  LOP3.LUT R0, R0, 0x1fc, RZ, 0xc0, !PT ;  /* 0x000001fc00007812 */ /* 0x000fe400078ec0ff */
[----:B------:R-:W-:Y:S02]  /*00c0*/  SGXT R3, R3, 0x1 ;  /* 0x000000010303781a */ /* 0x000fe40000000200 */
[----:B------:R-:W-:-:S04]  /*00d0*/  LEA R2, R7, R0, 0xa ;  /* 0x0000000007027211 */ /* 0x000fc800078e50ff */
[----:B------:R-:W-:-:S04]  /*00e0*/  LEA.HI R3, R3, R2, RZ, 0x6 ;  /* 0x0000000203037211 */ /* 0x000fc800078f30ff */
[----:B------:R-:W-:-:S04]  /*00f0*/  LOP3.LUT R3, R3, 0xffffffc0, RZ, 0xc0, !PT ;  /* 0xffffffc003037812 */ /* 0x000fc800078ec0ff */
[----:B------:R-:W-:-:S05]  /*0100*/  IADD3 R29, R2, -R3, RZ ;  /* 0x80000003021d7210 */ /* 0x000fca0007ffe0ff */
[----:B--2---:R-:W-:-:S06]  /*0110*/  IMAD.WIDE R4, R29, 0x4, R4 ;  /* 0x000000041d047825 */ /* 0x004fcc00078e0204 */
[----:B------:R-:W2:Y:S01]  /*0120*/  LDG.E.EL.128 R4, desc[UR4][R4.64] ;  /* 0x0000000404047981 */ /* 0x000ea2000c2e1d00 */
[----:B0---4-:R-:W-:-:S04]  /*0130*/  IMAD.WIDE R12, R29, 0x4, R12 ;  /* 0x000000041d0c7825 */ /* 0x011fc800078e020c */
[----:B--2---:R-:W-:Y:S01]  /*0140*/  FADD R0, R4, 9.9999997473787516356e-06 ;  /* 0x3727c5ac04007421 */ /* 0x004fe20000000000 */
[----:B------:R-:W-:Y:S01]  /*0150*/  FADD R3, R5, 9.9999997473787516356e-06 ;  /* 0x3727c5ac05037421 */ /* 0x000fe20000000000 */
[----:B------:R-:W-:Y:S01]  /*0160*/  FADD R6, R6, 9.9999997473787516356e-06 ;  /* 0x3727c5ac06067421 */ /* 0x000fe20000000000 */
[----:B------:R-:W-:Y:S01]  /*0170*/  FADD R7, R7, 9.9999997473787516356e-06 ;  /* 0x3727c5ac07077421 */ /* 0x000fe20000000000 */
[C---:B------:R-:W-:Y:S02]  /*0180*/  IMAD.WIDE R4, R2.reuse, 0x4, R8 ;  /* 0x0000000402047825 */ /* 0x040fe400078e0208 */
[----:B------:R-:W0:Y:S02]  /*0190*/  MUFU.SQRT R0, R0 ;  /* 0x0000000000007308 */ /* 0x000e240000002000 */
[----:B-----5:R-:W-:Y:S01]  /*01a0*/  IMAD.WIDE R8, R2, 0x4, R10 ;  /* 0x0000000402087825 */ /* 0x020fe200078e020a */
[----:B------:R-:W2:Y:S04]  /*01b0*/  LDG.E.128 R20, desc[UR4][R4.64] ;  /* 0x0000000404147981 */ /* 0x000ea8000c1e1d00 */
[----:B------:R-:W2:Y:S01]  /*01c0*/  LDG.E.128 R16, desc[UR4][R8.64] ;  /* 0x0000000408107981 */ /* 0x000ea2000c1e1d00 */
[----:B------:R-:W1:Y:S01]  /*01d0*/  MUFU.SQRT R3, R3 ;  /* 0x0000000300037308 */ /* 0x000e620000002000 */
[----:B0-----:R-:W-:-:S07]  /*01e0*/  FSETP.GT.AND P6, PT, R0, 8.50705917302346158658e+37, PT ;  /* 0x7e8000000000780b */ /* 0x001fce0003fc4000 */
[----:B------:R0:W3:Y:S01]  /*01f0*/  MUFU.SQRT R24, R7 ;  /* 0x0000000700187308 */ /* 0x0000e20000002000 */
[----:B------:R-:W-:Y:S02]  /*0200*/  FSETP.GEU.AND P3, PT, R0, 1.175494350822287508e-38, PT ;  /* 0x008000000000780b */ /* 0x000fe40003f6e000 */
[----:B-1----:R-:W-:-:S05]  /*0210*/  FSETP.GT.AND P5, PT, R3, 8.50705917302346158658e+37, PT ;  /* 0x7e8000000300780b */ /* 0x002fca0003fa4000 */
[----:B------:R-:W1:Y:S01]  /*0220*/  MUFU.SQRT R6, R6 ;  /* 0x0000000600067308 */ /* 0x000e620000002000 */
[----:B------:R-:W-:Y:S02]  /*0230*/  FSETP.GEU.AND P2, PT, R3, 1.175494350822287508e-38, PT ;  /* 0x008000000300780b */ /* 0x000fe40003f4e000 */
[----:B0-----:R-:W-:Y:S01]  /*0240*/  FSEL R7, R15, 1, P6 ;  /* 0x3f8000000f077808 */ /* 0x001fe20003000000 */
[----:B------:R-:W-:Y:S01]  /*0250*/  @P6 FMUL R0, R0, 0.25 ;  /* 0x3e80000000006820 */ /* 0x000fe20000400000 */
[----:B---3--:R-:W-:-:S03]  /*0260*/  FSETP.GT.AND P0, PT, R24, 8.50705917302346158658e+37, PT ;  /* 0x7e8000001800780b */ /* 0x008fc60003f04000 */
[----:B------:R-:W-:Y:S01]  /*0270*/  @!P3 FMUL R0, R0, 16777216 ;  /* 0x4b8000000000b820 */ /* 0x000fe20000400000 */
[----:B------:R-:W-:Y:S01]  /*0280*/  FSETP.GEU.AND P6, PT, R24, 1.175494350822287508e-38, PT ;  /* 0x008000001800780b */ /* 0x000fe20003fce000 */
[----:B------:R-:W-:-:S04]  /*0290*/  @P5 FMUL R3, R3, 0.25 ;  /* 0x3e80000003035820 */ /* 0x000fc80000400000 */
[----:B------:R-:W0:Y:S01]  /*02a0*/  MUFU.RCP R0, R0 ;  /* 0x0000000000007308 */ /* 0x000e220000001000 */
[C---:B-1----:R-:W-:Y:S02]  /*02b0*/  FSETP.GT.AND P4, PT, R6.reuse, 8.50705917302346158658e+37, PT ;  /* 0x7e8000000600780b */ /* 0x042fe40003f84000 */
[----:B------:R-:W-:Y:S01]  /*02c0*/  FSETP.GEU.AND P1, PT, R6, 1.175494350822287508e-38, PT ;  /* 0x008000000600780b */ /* 0x000fe20003f2e000 */
[----:B------:R-:W-:Y:S01]  /*02d0*/  @!P2 FMUL R3, R3, 16777216 ;  /* 0x4b8000000303a820 */ /* 0x000fe20000400000 */
[----:B------:R-:W-:-:S03]  /*02e0*/  @P0 FMUL R24, R24, 0.25 ;  /* 0x3e80000018180820 */ /* 0x000fc60000400000 */
[----:B------:R0:W1:Y:S01]  /*02f0*/  MUFU.RCP R10, R3 ;  /* 0x00000003000a7308 */ /* 0x0000620000001000 */
[----:B------:R-:W-:-:S05]  /*0300*/  @!P6 FMUL R24, R24, 16777216 ;  /* 0x4b8000001818e820 */ /* 0x000fca0000400000 */
[----:B------:R-:W-:-:S04]  /*0310*/  @P4 FMUL R6, R6, 0.25 ;  /* 0x3e80000006064820 */ /* 0x000fc80000400000 */
[----:B------:R-:W-:Y:S01]  /*0320*/  @!P1 FMUL R6, R6, 16777216 ;  /* 0x4b80000006069820 */ /* 0x000fe20000400000 */
[----:B------:R-:W3:Y:S01]  /*0330*/  MUFU.RCP R24, R24 ;  /* 0x0000001800187308 */ /* 0x000ee20000001000 */
[C---:B------:R-:W-:Y:S02]  /*0340*/  FSEL R11, R15.reuse, 1, P5 ;  /* 0x3f8000000f0b7808 */ /* 0x040fe40002800000 */
[----:B------:R-:W-:-:S05]  /*0350*/  FSEL R14, R15, 1, P4 ;  /* 0x3f8000000f0e7808 */ /* 0x000fca0002000000 */
[----:B------:R4:W5:Y:S01]  /*0360*/  MUFU.RCP R25, R6 ;  /* 0x0000000600197308 */ /* 0x0009620000001000 */
[----:B------:R-:W-:Y:S01]  /*0370*/  FSEL R15, R15, 1, P0 ;  /* 0x3f8000000f0f7808 */ /* 0x000fe20000000000 */
[----:B------:R-:W-:Y:S01]  /*0380*/  @!P3 FMUL R7, R7, 16777216 ;  /* 0x4b8000000707b820 */ /* 0x000fe20000400000 */
[----:B------:R-:W-:Y:S01]  /*0390*/  @!P2 FMUL R11, R11, 16777216 ;  /* 0x4b8000000b0ba820 */ /* 0x000fe20000400000 */
[----:B------:R-:W-:Y:S02]  /*03a0*/  @!P1 FMUL R14, R14, 16777216 ;  /* 0x4b8000000e0e9820 */ /* 0x000fe40000400000 */
[----:B0-----:R-:W-:Y:S01]  /*03b0*/  FMUL R3, R0, R7 ;  /* 0x0000000700037220 */ /* 0x001fe20000400000 */
[----:B------:R-:W-:Y:S01]  /*03c0*/  @!P6 FMUL R15, R15, 16777216 ;  /* 0x4b8000000f0fe820 */ /* 0x000fe20000400000 */
[----:B-1----:R-:W-:Y:S01]  /*03d0*/  FMUL R0, R10, R11 ;  /* 0x0000000b0a007220 */ /* 0x002fe20000400000 */
[----:B----4-:R-:W4:Y:S04]  /*03e0*/  LDG.E.128 R4, desc[UR4][R4.64+0x800] ;  /* 0x0008000404047981 */ /* 0x010f28000c1e1d00 */
[----:B------:R-:W4:Y:S01]  /*03f0*/  LDG.E.128 R8, desc[UR4][R8.64+0x800] ;  /* 0x0008000408087981 */ /* 0x000f22000c1e1d00 */
[----:B---3--:R-:W-:Y:S01]  /*0400*/  FMUL R24, R24, R15 ;  /* 0x0000000f18187220 */ /* 0x008fe20000400000 */
[----:B-----5:R-:W-:-:S02]  /*0410*/  FMUL R25, R25, R14 ;  /* 0x0000000e19197220 */ /* 0x020fc40000400000 */
[----:B------:R-:W3:Y:S01]  /*0420*/  LDG.E.EL.128 R12, desc[UR4][R12.64] ;  /* 0x000000040c0c7981 */ /* 0x000ee2000c2e1d00 */
[----:B--2---:R-:W-:Y:S01]  /*0430*/  FADD R26, R21, R17 ;  /* 0x00000011151a7221 */ /* 0x004fe20000000000 */
[----:B------:R-:W-:Y:S02]  /*0440*/  FADD R27, R20, R16 ;  /* 0x00000010141b7221 */ /* 0x000fe40000000000 */
[----:B------:R-:W0:Y:S08]  /*0450*/  LDC.64 R16, c[0x0][0x230] ;  /* 0x00008c00ff107b82 */ /* 0x000e300000000a00 */
[----:B------:R-:W1:Y:S01]  /*0460*/  LDC.64 R20, c[0x0][0x238] ;  /* 0x00008e00ff147b82 */ /* 0x000e620000000a00 */
[----:B------:R-:W-:Y:S01]  /*0470*/  FADD R28, R23, R19 ;  /* 0x00000013171c7221 */ /* 0x000fe20000000000 */
[----:B------:R-:W-:Y:S01]  /*0480*/  FADD R19, R22, R18 ;  /* 0x0000001216137221 */ /* 0x000fe20000000000 */
[----:B0-----:R-:W-:-:S04]  /*0490*/  IMAD.WIDE R16, R29, 0x4, R16 ;  /* 0x000000041d107825 */ /* 0x001fc800078e0210 */
[----:B-1----:R-:W-:-:S04]  /*04a0*/  IMAD.WIDE R20, R29, 0x4, R20 ;  /* 0x000000041d147825 */ /* 0x002fc800078e0214 */
[----:B----4-:R-:W-:Y:S01]  /*04b0*/  FADD R23, R6, R10 ;  /* 0x0000000a06177221 */ /* 0x010fe20000000000 */
[----:B---3--:R-:W-:-:S03]  /*04c0*/  FADD R6, -R14, R19 ;  /* 0x000000130e067221 */ /* 0x008fc60000000100 */
[----:B------:R-:W-:Y:S01]  /*04d0*/  FADD R14, -R14, R23 ;  /* 0x000000170e0e7221 */ /* 0x000fe20000000100 */
[----:B------:R-:W2:Y:S04]  /*04e0*/  LDG.E.EL.128 R16, desc[UR4][R16.64] ;  /* 0x0000000410107981 */ /* 0x000ea8000c2e1d00 */
[----:B------:R-:W2:Y:S01]  /*04f0*/  LDG.E.EL.128 R20, desc[UR4][R20.64] ;  /* 0x0000000414147981 */ /* 0x000ea2000c2e1d00 */
[----:B------:R-:W-:Y:S01]  /*0500*/  FADD R11, R7, R11 ;  /* 0x0000000b070b7221 */ /* 0x000fe20000000000 */
[----:B------:R-:W-:Y:S01]  /*0510*/  FADD R7, -R15, R28 ;  /* 0x0000001c0f077221 */ /* 0x000fe20000000100 */
[----:B------:R-:W-:Y:S02]  /*0520*/  FADD R10, R5, R9 ;  /* 0x00000009050a7221 */ /* 0x000fe40000000000 */
[----:B------:R-:W-:Y:S01]  /*0530*/  FADD R15, -R15, R11 ;  /* 0x0000000b0f0f7221 */ /* 0x000fe20000000100 */
[----:B------:R-:W-:Y:S01]  /*0540*/  FADD R5, R4, R8 ;  /* 0x0000000804057221 */ /* 0x000fe20000000000 */
[C---:B------:R-:W-:Y:S01]  /*0550*/  FMUL R9, R25.reuse, R6 ;  /* 0x0000000619097220 */ /* 0x040fe20000400000 */
[C---:B------:R-:W-:Y:S01]  /*0560*/  FMUL R8, R24.reuse, R7 ;  /* 0x0000000718087220 */ /* 0x040fe20000400000 */
[----:B------:R-:W-:Y:S01]  /*0570*/  FMUL R25, R25, R14 ;  /* 0x0000000e19197220 */ /* 0x000fe20000400000 */
[----:B------:R-:W-:Y:S01]  /*0580*/  FMUL R24, R24, R15 ;  /* 0x0000000f18187220 */ /* 0x000fe20000400000 */
[----:B------:R-:W0:Y:S01]  /*0590*/  LDC.64 R28, c[0x0][0x240] ;  /* 0x00009000ff1c7b82 */ /* 0x000e220000000a00 */
[C---:B------:R-:W-:Y:S01]  /*05a0*/  FADD R4, -R12.reuse, R27 ;  /* 0x0000001b0c047221 */ /* 0x040fe20000000100 */
[----:B------:R-:W-:Y:S01]  /*05b0*/  FADD R12, -R12, R5 ;  /* 0x000000050c0c7221 */ /* 0x000fe20000000100 */
[C---:B------:R-:W-:Y:S01]  /*05c0*/  FADD R5, -R13.reuse, R26 ;  /* 0x0000001a0d057221 */ /* 0x040fe20000000100 */
[----:B------:R-:W-:-:S03]  /*05d0*/  FADD R13, -R13, R10 ;  /* 0x0000000a0d0d7221 */ /* 0x000fc60000000100 */
[----:B------:R-:W-:Y:S01]  /*05e0*/  FMUL R10, R0, R5 ;  /* 0x00000005000a7220 */ /* 0x000fe20000400000 */
[C-C-:B--2---:R-:W-:Y:S01]  /*05f0*/  FFMA R9, R18.reuse, R9, R22.reuse ;  /* 0x0000000912097223 */ /* 0x144fe20000000016 */
[C-C-:B------:R-:W-:Y:S01]  /*0600*/  FFMA R11, R19.reuse, R8, R23.reuse ;  /* 0x00000008130b7223 */ /* 0x140fe20000000017 */
[----:B------:R-:W-:Y:S01]  /*0610*/  FFMA R18, R18, R25, R22 ;  /* 0x0000001912127223 */ /* 0x000fe20000000016 */
[----:B------:R-:W-:Y:S02]  /*0620*/  FFMA R19, R19, R24, R23 ;  /* 0x0000001813137223 */ /* 0x000fe40000000017 */
[----:B------:R-:W1:Y:S01]  /*0630*/  LDC.64 R22, c[0x0][0x248] ;  /* 0x00009200ff167b82 */ /* 0x000e620000000a00 */
[----:B------:R-:W-:Y:S01]  /*0640*/  FMUL R8, R0, R13 ;  /* 0x0000000d00087220 */ /* 0x000fe20000400000 */
[C---:B------:R-:W-:Y:S01]  /*0650*/  FMUL R25, R3.reuse, R4 ;  /* 0x0000000403197220 */ /* 0x040fe20000400000 */
[----:B------:R-:W-:Y:S01]  /*0660*/  FMUL R3, R3, R12 ;  /* 0x0000000c03037220 */ /* 0x000fe20000400000 */
[C-C-:B------:R-:W-:Y:S01]  /*0670*/  FFMA R0, R17.reuse, R10, R21.reuse ;  /* 0x0000000a11007223 */ /* 0x140fe20000000015 */
[----:B------:R-:W-:Y:S01]  /*0680*/  FFMA R17, R17, R8, R21 ;  /* 0x0000000811117223 */ /* 0x000fe20000000015 */
[C-C-:B------:R-:W-:Y:S01]  /*0690*/  FFMA R8, R16.reuse, R25, R20.reuse ;  /* 0x0000001910087223 */ /* 0x140fe20000000014 */
[----:B------:R-:W-:Y:S01]  /*06a0*/  FFMA R16, R16, R3, R20 ;  /* 0x0000000310107223 */ /* 0x000fe20000000014 */
[----:B------:R-:W-:-:S02]  /*06b0*/  FSETP.GEU.AND P6, PT, R19, RZ, PT ;  /* 0x000000ff1300720b */ /* 0x000fc40003fce000 */
[----:B------:R-:W-:Y:S02]  /*06c0*/  FSETP.GEU.AND P2, PT, R9, RZ, PT ;  /* 0x000000ff0900720b */ /* 0x000fe40003f4e000 */
[----:B------:R-:W-:Y:S02]  /*06d0*/  SEL R19, R19, RZ, P6 ;  /* 0x000000ff13137207 */ /* 0x000fe40003000000 */
[----:B------:R-:W-:Y:S02]  /*06e0*/  FSETP.GEU.AND P5, PT, R18, RZ, PT ;  /* 0x000000ff1200720b */ /* 0x000fe40003fae000 */
[----:B------:R-:W-:Y:S02]  /*06f0*/  FSETP.GEU.AND P4, PT, R17, RZ, PT ;  /* 0x000000ff1100720b */ /* 0x000fe40003f8e000 */
[----:B------:R-:W-:Y:S02]  /*0700*/  FSETP.GEU.AND P0, PT, R16, RZ, PT ;  /* 0x000000ff1000720b */ /* 0x000fe40003f0e000 */
[----:B------:R-:W-:-:S02]  /*0710*/  FSETP.GEU.AND P3, PT, R11, RZ, PT ;  /* 0x000000ff0b00720b */ /* 0x000fc40003f6e000 */
[----:B------:R-:W-:Y:S02]  /*0720*/  FSETP.GEU.AND P1, PT, R0, RZ, PT ;  /* 0x000000ff0000720b */ /* 0x000fe40003f2e000 */
[----:B------:R-:W-:Y:S01]  /*0730*/  FSETP.GEU.AND P6, PT, R8, RZ, PT ;  /* 0x000000ff0800720b */ /* 0x000fe20003fce000 */
[----:B0-----:R-:W-:Y:S01]  /*0740*/  IMAD.WIDE R20, R2, 0x4, R28 ;  /* 0x0000000402147825 */ /* 0x001fe200078e021c */
[----:B------:R-:W-:Y:S02]  /*0750*/  SEL R10, R9, RZ, P2 ;  /* 0x000000ff090a7207 */ /* 0x000fe40001000000 */
[----:B------:R-:W-:Y:S01]  /*0760*/  SEL R18, R18, RZ, P5 ;  /* 0x000000ff12127207 */ /* 0x000fe20002800000 */
[----:B-1----:R-:W-:Y:S01]  /*0770*/  IMAD.WIDE R22, R2, 0x4, R22 ;  /* 0x0000000402167825 */ /* 0x002fe200078e0216 */
[----:B------:R-:W-:Y:S02]  /*0780*/  SEL R17, R17, RZ, P4 ;  /* 0x000000ff11117207 */ /* 0x000fe40002000000 */
[----:B------:R-:W-:-:S02]  /*0790*/  SEL R11, R11, RZ, P3 ;  /* 0x000000ff0b0b7207 */ /* 0x000fc40001800000 */
[----:B------:R-:W-:Y:S02]  /*07a0*/  SEL R9, R0, RZ, P1 ;  /* 0x000000ff00097207 */ /* 0x000fe40000800000 */
[----:B------:R-:W-:Y:S02]  /*07b0*/  SEL R8, R8, RZ, P6 ;  /* 0x000000ff08087207 */ /* 0x000fe40003000000 */
[----:B------:R-:W-:-:S03]  /*07c0*/  SEL R16, R16, RZ, P0 ;  /* 0x000000ff10107207 */ /* 0x000fc60000000000 */
[----:B------:R-:W-:Y:S04]  /*07d0*/  STG.E.128 desc[UR4][R20.64], R8 ;  /* 0x0000000814007986 */ /* 0x000fe8000c101d04 */
[----:B------:R-:W-:Y:S04]  /*07e0*/  STG.E.128 desc[UR4][R20.64+0x800], R16 ;  /* 0x0008001014007986 */ /* 0x000fe8000c101d04 */
[----:B------:R-:W-:Y:S04]  /*07f0*/  STG.E.128 desc[UR4][R22.64], R4 ;  /* 0x0000000416007986 */ /* 0x000fe8000c101d04 */
[----:B------:R-:W-:Y:S01]  /*0800*/  STG.E.128 desc[UR4][R22.64+0x800], R12 ;  /* 0x0008000c16007986 */ /* 0x000fe2000c101d04 */
[----:B------:R-:W-:Y:S05]  /*0810*/  EXIT ;  /* 0x000000000000794d */ /* 0x000fea0003800000 */
.L_x_0:
[----:B------:R-:W-:-:S00]  /*0820*/  BRA `(.L_x_0) ;  /* 0xfffffffc00fc7947 */ /* 0x000fc0000383ffff */
[----:B------:R-:W-:-:S00]  /*0830*/  NOP ;  /* 0x0000000000007918 */ /* 0x000fc00000000000 */
        /* <DEDUP_REMOVED lines=12> */
.L_x_1:


//--------------------- .nv.global.init           --------------------------
	.section	.nv.global.init,"aw",@progbits
.nv.global.init:
	.type		_$_str,@object
	.size		_$_str,(_$_str_$_2 - _$_str)
_$_str:
        /*0000*/ 	.byte	0x5f, 0x5f, 0x43, 0x55, 0x44, 0x41, 0x5f, 0x46, 0x54, 0x5a, 0x00
	.type		_$_str_$_2,@object
	.size		_$_str_$_2,(.L_1 - _$_str_$_2)
_$_str_$_2:
        /*000b*/ 	.byte	0x5f, 0x5f, 0x43, 0x55, 0x44, 0x41, 0x5f, 0x50, 0x52, 0x45, 0x43, 0x5f, 0x53, 0x51, 0x52, 0x54
        /*001b*/ 	.byte	0x00
.L_1:


//--------------------- .nv.constant0.triton_poi_fused__native_batch_norm_legit_no_training_add_native_batch_norm_backward_relu_17 --------------------------
	.section	.nv.constant0.triton_poi_fused__native_batch_norm_legit_no_training_add_native_batch_norm_backward_relu_17,"a",@progbits
	.sectionflags	@""
	.align	4
.nv.constant0.triton_poi_fused__native_batch_norm_legit_no_training_add_native_batch_norm_backward_relu_17:
	.zero		596
